//
// Generated by NVIDIA NVVM Compiler
//
// Compiler Build ID: CL-36424714
// Cuda compilation tools, release 13.0, V13.0.88
// Based on NVVM 20.0.0
//

.version 9.0
.target sm_100
.address_size 64

	// .globl	_ZN3cub18CUB_300001_SM_10006detail11EmptyKernelIvEEvv
.global .align 1 .b8 _ZN34_INTERNAL_c8d66289_4_k_cu_e67ab2db4cuda3std3__45__cpo5beginE[1];
.global .align 1 .b8 _ZN34_INTERNAL_c8d66289_4_k_cu_e67ab2db4cuda3std3__45__cpo3endE[1];
.global .align 1 .b8 _ZN34_INTERNAL_c8d66289_4_k_cu_e67ab2db4cuda3std3__45__cpo6cbeginE[1];
.global .align 1 .b8 _ZN34_INTERNAL_c8d66289_4_k_cu_e67ab2db4cuda3std3__45__cpo4cendE[1];
.global .align 1 .b8 _ZN34_INTERNAL_c8d66289_4_k_cu_e67ab2db4cuda3std3__45__cpo6rbeginE[1];
.global .align 1 .b8 _ZN34_INTERNAL_c8d66289_4_k_cu_e67ab2db4cuda3std3__45__cpo4rendE[1];
.global .align 1 .b8 _ZN34_INTERNAL_c8d66289_4_k_cu_e67ab2db4cuda3std3__45__cpo7crbeginE[1];
.global .align 1 .b8 _ZN34_INTERNAL_c8d66289_4_k_cu_e67ab2db4cuda3std3__45__cpo5crendE[1];
.global .align 1 .b8 _ZN34_INTERNAL_c8d66289_4_k_cu_e67ab2db4cuda3std3__436_GLOBAL__N__c8d66289_4_k_cu_e67ab2db6ignoreE[1];
.global .align 1 .b8 _ZN34_INTERNAL_c8d66289_4_k_cu_e67ab2db4cuda3std3__419piecewise_constructE[1];
.global .align 1 .b8 _ZN34_INTERNAL_c8d66289_4_k_cu_e67ab2db4cuda3std3__48in_placeE[1];
.global .align 1 .b8 _ZN34_INTERNAL_c8d66289_4_k_cu_e67ab2db4cuda3std3__420unreachable_sentinelE[1];
.global .align 1 .b8 _ZN34_INTERNAL_c8d66289_4_k_cu_e67ab2db4cuda3std3__47nulloptE[1];
.global .align 1 .b8 _ZN34_INTERNAL_c8d66289_4_k_cu_e67ab2db4cuda3std3__48unexpectE[1];
.global .align 1 .b8 _ZN34_INTERNAL_c8d66289_4_k_cu_e67ab2db4cuda3std6ranges3__45__cpo4swapE[1];
.global .align 1 .b8 _ZN34_INTERNAL_c8d66289_4_k_cu_e67ab2db4cuda3std6ranges3__45__cpo9iter_moveE[1];
.global .align 1 .b8 _ZN34_INTERNAL_c8d66289_4_k_cu_e67ab2db4cuda3std6ranges3__45__cpo5beginE[1];
.global .align 1 .b8 _ZN34_INTERNAL_c8d66289_4_k_cu_e67ab2db4cuda3std6ranges3__45__cpo3endE[1];
.global .align 1 .b8 _ZN34_INTERNAL_c8d66289_4_k_cu_e67ab2db4cuda3std6ranges3__45__cpo6cbeginE[1];
.global .align 1 .b8 _ZN34_INTERNAL_c8d66289_4_k_cu_e67ab2db4cuda3std6ranges3__45__cpo4cendE[1];
.global .align 1 .b8 _ZN34_INTERNAL_c8d66289_4_k_cu_e67ab2db4cuda3std6ranges3__45__cpo7advanceE[1];
.global .align 1 .b8 _ZN34_INTERNAL_c8d66289_4_k_cu_e67ab2db4cuda3std6ranges3__45__cpo9iter_swapE[1];
.global .align 1 .b8 _ZN34_INTERNAL_c8d66289_4_k_cu_e67ab2db4cuda3std6ranges3__45__cpo4nextE[1];
.global .align 1 .b8 _ZN34_INTERNAL_c8d66289_4_k_cu_e67ab2db4cuda3std6ranges3__45__cpo4prevE[1];
.global .align 1 .b8 _ZN34_INTERNAL_c8d66289_4_k_cu_e67ab2db4cuda3std6ranges3__45__cpo4dataE[1];
.global .align 1 .b8 _ZN34_INTERNAL_c8d66289_4_k_cu_e67ab2db4cuda3std6ranges3__45__cpo5cdataE[1];
.global .align 1 .b8 _ZN34_INTERNAL_c8d66289_4_k_cu_e67ab2db4cuda3std6ranges3__45__cpo4sizeE[1];
.global .align 1 .b8 _ZN34_INTERNAL_c8d66289_4_k_cu_e67ab2db4cuda3std6ranges3__45__cpo5ssizeE[1];
.global .align 1 .b8 _ZN34_INTERNAL_c8d66289_4_k_cu_e67ab2db4cuda3std6ranges3__45__cpo8distanceE[1];
.global .align 1 .b8 _ZN34_INTERNAL_c8d66289_4_k_cu_e67ab2db6thrust24THRUST_300001_SM_1000_NS8cuda_cub3parE[1];
.global .align 1 .b8 _ZN34_INTERNAL_c8d66289_4_k_cu_e67ab2db6thrust24THRUST_300001_SM_1000_NS8cuda_cub10par_nosyncE[1];
.global .align 1 .b8 _ZN34_INTERNAL_c8d66289_4_k_cu_e67ab2db6thrust24THRUST_300001_SM_1000_NS6system6detail10sequential3seqE[1];
.global .align 1 .b8 _ZN34_INTERNAL_c8d66289_4_k_cu_e67ab2db6thrust24THRUST_300001_SM_1000_NS12placeholders2_1E[1];
.global .align 1 .b8 _ZN34_INTERNAL_c8d66289_4_k_cu_e67ab2db6thrust24THRUST_300001_SM_1000_NS12placeholders2_2E[1];
.global .align 1 .b8 _ZN34_INTERNAL_c8d66289_4_k_cu_e67ab2db6thrust24THRUST_300001_SM_1000_NS12placeholders2_3E[1];
.global .align 1 .b8 _ZN34_INTERNAL_c8d66289_4_k_cu_e67ab2db6thrust24THRUST_300001_SM_1000_NS12placeholders2_4E[1];
.global .align 1 .b8 _ZN34_INTERNAL_c8d66289_4_k_cu_e67ab2db6thrust24THRUST_300001_SM_1000_NS12placeholders2_5E[1];
.global .align 1 .b8 _ZN34_INTERNAL_c8d66289_4_k_cu_e67ab2db6thrust24THRUST_300001_SM_1000_NS12placeholders2_6E[1];
.global .align 1 .b8 _ZN34_INTERNAL_c8d66289_4_k_cu_e67ab2db6thrust24THRUST_300001_SM_1000_NS12placeholders2_7E[1];
.global .align 1 .b8 _ZN34_INTERNAL_c8d66289_4_k_cu_e67ab2db6thrust24THRUST_300001_SM_1000_NS12placeholders2_8E[1];
.global .align 1 .b8 _ZN34_INTERNAL_c8d66289_4_k_cu_e67ab2db6thrust24THRUST_300001_SM_1000_NS12placeholders2_9E[1];
.global .align 1 .b8 _ZN34_INTERNAL_c8d66289_4_k_cu_e67ab2db6thrust24THRUST_300001_SM_1000_NS12placeholders3_10E[1];
.global .align 1 .b8 _ZN34_INTERNAL_c8d66289_4_k_cu_e67ab2db6thrust24THRUST_300001_SM_1000_NS3seqE[1];

.visible .entry _ZN3cub18CUB_300001_SM_10006detail11EmptyKernelIvEEvv()
{


	ret;

}
	// .globl	_ZN10allreduces8internal8mpi_cuda13reduce_kernelEPfPKfm
.visible .entry _ZN10allreduces8internal8mpi_cuda13reduce_kernelEPfPKfm(
	.param .u64 .ptr .align 1 _ZN10allreduces8internal8mpi_cuda13reduce_kernelEPfPKfm_param_0,
	.param .u64 .ptr .align 1 _ZN10allreduces8internal8mpi_cuda13reduce_kernelEPfPKfm_param_1,
	.param .u64 _ZN10allreduces8internal8mpi_cuda13reduce_kernelEPfPKfm_param_2
)
{
	.reg .pred 	%p<2>;
	.reg .b32 	%r<5>;
	.reg .b32 	%f<4>;
	.reg .b64 	%rd<10>;

	ld.param.u64 	%rd2, [_ZN10allreduces8internal8mpi_cuda13reduce_kernelEPfPKfm_param_0];
	ld.param.u64 	%rd3, [_ZN10allreduces8internal8mpi_cuda13reduce_kernelEPfPKfm_param_1];
	ld.param.u64 	%rd4, [_ZN10allreduces8internal8mpi_cuda13reduce_kernelEPfPKfm_param_2];
	mov.u32 	%r1, %ctaid.x;
	mov.u32 	%r2, %ntid.x;
	mov.u32 	%r3, %tid.x;
	mad.lo.s32 	%r4, %r1, %r2, %r3;
	cvt.u64.u32 	%rd1, %r4;
	setp.le.u64 	%p1, %rd4, %rd1;
	@%p1 bra 	$L__BB1_2;
	cvta.to.global.u64 	%rd5, %rd3;
	cvta.to.global.u64 	%rd6, %rd2;
	shl.b64 	%rd7, %rd1, 2;
	add.s64 	%rd8, %rd5, %rd7;
	ld.global.f32 	%f1, [%rd8];
	add.s64 	%rd9, %rd6, %rd7;
	ld.global.f32 	%f2, [%rd9];
	add.f32 	%f3, %f1, %f2;
	st.global.f32 	[%rd9], %f3;
$L__BB1_2:
	ret;

}
	// .globl	_ZN10allreduces8internal8mpi_cuda13reduce_kernelEP6float2PKS2_m
.visible .entry _ZN10allreduces8internal8mpi_cuda13reduce_kernelEP6float2PKS2_m(
	.param .u64 .ptr .align 1 _ZN10allreduces8internal8mpi_cuda13reduce_kernelEP6float2PKS2_m_param_0,
	.param .u64 .ptr .align 1 _ZN10allreduces8internal8mpi_cuda13reduce_kernelEP6float2PKS2_m_param_1,
	.param .u64 _ZN10allreduces8internal8mpi_cuda13reduce_kernelEP6float2PKS2_m_param_2
)
{
	.reg .pred 	%p<2>;
	.reg .b32 	%r<5>;
	.reg .b32 	%f<7>;
	.reg .b64 	%rd<10>;

	ld.param.u64 	%rd2, [_ZN10allreduces8internal8mpi_cuda13reduce_kernelEP6float2PKS2_m_param_0];
	ld.param.u64 	%rd3, [_ZN10allreduces8internal8mpi_cuda13reduce_kernelEP6float2PKS2_m_param_1];
	ld.param.u64 	%rd4, [_ZN10allreduces8internal8mpi_cuda13reduce_kernelEP6float2PKS2_m_param_2];
	mov.u32 	%r1, %ctaid.x;
	mov.u32 	%r2, %ntid.x;
	mov.u32 	%r3, %tid.x;
	mad.lo.s32 	%r4, %r1, %r2, %r3;
	cvt.u64.u32 	%rd1, %r4;
	setp.le.u64 	%p1, %rd4, %rd1;
	@%p1 bra 	$L__BB2_2;
	cvta.to.global.u64 	%rd5, %rd2;
	cvta.to.global.u64 	%rd6, %rd3;
	shl.b64 	%rd7, %rd1, 3;
	add.s64 	%rd8, %rd5, %rd7;
	ld.global.v2.f32 	{%f1, %f2}, [%rd8];
	add.s64 	%rd9, %rd6, %rd7;
	ld.global.v2.f32 	{%f3, %f4}, [%rd9];
	add.f32 	%f5, %f1, %f3;
	add.f32 	%f6, %f2, %f4;
	st.global.v2.f32 	[%rd8], {%f5, %f6};
$L__BB2_2:
	ret;

}
	// .globl	_ZN10allreduces8internal8mpi_cuda13reduce_kernelEP6float4PKS2_m
.visible .entry _ZN10allreduces8internal8mpi_cuda13reduce_kernelEP6float4PKS2_m(
	.param .u64 .ptr .align 1 _ZN10allreduces8internal8mpi_cuda13reduce_kernelEP6float4PKS2_m_param_0,
	.param .u64 .ptr .align 1 _ZN10allreduces8internal8mpi_cuda13reduce_kernelEP6float4PKS2_m_param_1,
	.param .u64 _ZN10allreduces8internal8mpi_cuda13reduce_kernelEP6float4PKS2_m_param_2
)
{
	.reg .pred 	%p<2>;
	.reg .b32 	%r<5>;
	.reg .b32 	%f<13>;
	.reg .b64 	%rd<10>;

	ld.param.u64 	%rd2, [_ZN10allreduces8internal8mpi_cuda13reduce_kernelEP6float4PKS2_m_param_0];
	ld.param.u64 	%rd3, [_ZN10allreduces8internal8mpi_cuda13reduce_kernelEP6float4PKS2_m_param_1];
	ld.param.u64 	%rd4, [_ZN10allreduces8internal8mpi_cuda13reduce_kernelEP6float4PKS2_m_param_2];
	mov.u32 	%r1, %ctaid.x;
	mov.u32 	%r2, %ntid.x;
	mov.u32 	%r3, %tid.x;
	mad.lo.s32 	%r4, %r1, %r2, %r3;
	cvt.u64.u32 	%rd1, %r4;
	setp.le.u64 	%p1, %rd4, %rd1;
	@%p1 bra 	$L__BB3_2;
	cvta.to.global.u64 	%rd5, %rd2;
	cvta.to.global.u64 	%rd6, %rd3;
	shl.b64 	%rd7, %rd1, 4;
	add.s64 	%rd8, %rd5, %rd7;
	ld.global.v4.f32 	{%f1, %f2, %f3, %f4}, [%rd8];
	add.s64 	%rd9, %rd6, %rd7;
	ld.global.v4.f32 	{%f5, %f6, %f7, %f8}, [%rd9];
	add.f32 	%f9, %f1, %f5;
	add.f32 	%f10, %f2, %f6;
	add.f32 	%f11, %f3, %f7;
	add.f32 	%f12, %f4, %f8;
	st.global.v4.f32 	[%rd8], {%f9, %f10, %f11, %f12};
$L__BB3_2:
	ret;

}


// ===== COMPILED SASS (sm_100) =====

	.target	sm_100

	.elftype	@"ET_EXEC"


//--------------------- .note.nv.tkinfo           --------------------------
	.section	.note.nv.tkinfo,"",@"SHT_NOTE"
	.sectionflags	@"SHF_NOTE_NV_TKINFO"
	.tkinfo
        /*0018*/ 	.word	0x00000002
        /*0030*/ 	.string	""
        /*0030*/ 	.string	"ptxas"
        /*0030*/ 	.string	"Cuda compilation tools, release 13.0, V13.0.88"
        /*0030*/ 	.string	"Build cuda_13.0.r13.0/compiler.36424714_0"
        /*0030*/ 	.string	"-arch sm_100 -m 64 "



//--------------------- .note.nv.cuinfo           --------------------------
	.section	.note.nv.cuinfo,"",@"SHT_NOTE"
	.sectionflags	@"SHF_NOTE_NV_CUINFO"
        /*0018*/ 	.short	0x0002
        /*001a*/ 	.short	0x0064
        /*001c*/ 	.short	0x0082
	.zero		2


//--------------------- .nv.info                  --------------------------
	.section	.nv.info,"",@"SHT_CUDA_INFO"
	.align	4


	//----- nvinfo : EIATTR_REGCOUNT
	.align		4
        /*0000*/ 	.byte	0x04, 0x2f
        /*0002*/ 	.short	(.L_44 - .L_43)
	.align		4
.L_43:
        /*0004*/ 	.word	index@(_ZN3cub18CUB_300001_SM_10006detail11EmptyKernelIvEEvv)
        /*0008*/ 	.word	0x00000004


	//----- nvinfo : EIATTR_FRAME_SIZE
	.align		4
.L_44:
        /*000c*/ 	.byte	0x04, 0x11
        /*000e*/ 	.short	(.L_46 - .L_45)
	.align		4
.L_45:
        /*0010*/ 	.word	index@(_ZN3cub18CUB_300001_SM_10006detail11EmptyKernelIvEEvv)
        /*0014*/ 	.word	0x00000000


	//----- nvinfo : EIATTR_REGCOUNT
	.align		4
.L_46:
        /*0018*/ 	.byte	0x04, 0x2f
        /*001a*/ 	.short	(.L_48 - .L_47)
	.align		4
.L_47:
        /*001c*/ 	.word	index@(_ZN10allreduces8internal8mpi_cuda13reduce_kernelEPfPKfm)
        /*0020*/ 	.word	0x0000000a


	//----- nvinfo : EIATTR_FRAME_SIZE
	.align		4
.L_48:
        /*0024*/ 	.byte	0x04, 0x11
        /*0026*/ 	.short	(.L_50 - .L_49)
	.align		4
.L_49:
        /*0028*/ 	.word	index@(_ZN10allreduces8internal8mpi_cuda13reduce_kernelEPfPKfm)
        /*002c*/ 	.word	0x00000000


	//----- nvinfo : EIATTR_REGCOUNT
	.align		4
.L_50:
        /*0030*/ 	.byte	0x04, 0x2f
        /*0032*/ 	.short	(.L_52 - .L_51)
	.align		4
.L_51:
        /*0034*/ 	.word	index@(_ZN10allreduces8internal8mpi_cuda13reduce_kernelEP6float2PKS2_m)
        /*0038*/ 	.word	0x0000000a


	//----- nvinfo : EIATTR_FRAME_SIZE
	.align		4
.L_52:
        /*003c*/ 	.byte	0x04, 0x11
        /*003e*/ 	.short	(.L_54 - .L_53)
	.align		4
.L_53:
        /*0040*/ 	.word	index@(_ZN10allreduces8internal8mpi_cuda13reduce_kernelEP6float2PKS2_m)
        /*0044*/ 	.word	0x00000000


	//----- nvinfo : EIATTR_REGCOUNT
	.align		4
.L_54:
        /*0048*/ 	.byte	0x04, 0x2f
        /*004a*/ 	.short	(.L_56 - .L_55)
	.align		4
.L_55:
        /*004c*/ 	.word	index@(_ZN10allreduces8internal8mpi_cuda13reduce_kernelEP6float4PKS2_m)
        /*0050*/ 	.word	0x0000000e


	//----- nvinfo : EIATTR_FRAME_SIZE
	.align		4
.L_56:
        /*0054*/ 	.byte	0x04, 0x11
        /*0056*/ 	.short	(.L_58 - .L_57)
	.align		4
.L_57:
        /*0058*/ 	.word	index@(_ZN10allreduces8internal8mpi_cuda13reduce_kernelEP6float4PKS2_m)
        /*005c*/ 	.word	0x00000000


	//----- nvinfo : EIATTR_MIN_STACK_SIZE
	.align		4
.L_58:
        /*0060*/ 	.byte	0x04, 0x12
        /*0062*/ 	.short	(.L_60 - .L_59)
	.align		4
.L_59:
        /*0064*/ 	.word	index@(_ZN10allreduces8internal8mpi_cuda13reduce_kernelEP6float4PKS2_m)
        /*0068*/ 	.word	0x00000000


	//----- nvinfo : EIATTR_MIN_STACK_SIZE
	.align		4
.L_60:
        /*006c*/ 	.byte	0x04, 0x12
        /*006e*/ 	.short	(.L_62 - .L_61)
	.align		4
.L_61:
        /*0070*/ 	.word	index@(_ZN10allreduces8internal8mpi_cuda13reduce_kernelEP6float2PKS2_m)
        /*0074*/ 	.word	0x00000000


	//----- nvinfo : EIATTR_MIN_STACK_SIZE
	.align		4
.L_62:
        /*0078*/ 	.byte	0x04, 0x12
        /*007a*/ 	.short	(.L_64 - .L_63)
	.align		4
.L_63:
        /*007c*/ 	.word	index@(_ZN10allreduces8internal8mpi_cuda13reduce_kernelEPfPKfm)
        /*0080*/ 	.word	0x00000000


	//----- nvinfo : EIATTR_MIN_STACK_SIZE
	.align		4
.L_64:
        /*0084*/ 	.byte	0x04, 0x12
        /*0086*/ 	.short	(.L_66 - .L_65)
	.align		4
.L_65:
        /*0088*/ 	.word	index@(_ZN3cub18CUB_300001_SM_10006detail11EmptyKernelIvEEvv)
        /*008c*/ 	.word	0x00000000
.L_66:


//--------------------- .nv.compat                --------------------------
	.section	.nv.compat,"",@"SHT_CUDA_COMPAT_INFO"
	.align	4
        /*0000*/ 	.byte	0x02, 0x09, 0x00, 0x00, 0x02, 0x02, 0x01, 0x00, 0x02, 0x05, 0x05, 0x00, 0x03, 0x07, 0x01, 0x01
        /*0010*/ 	.byte	0x02, 0x03, 0x00, 0x00, 0x02, 0x06, 0x01, 0x00, 0x04, 0x0b, 0x08, 0x00, 0x09, 0x00, 0x00, 0x00
        /*0020*/ 	.byte	0x00, 0x00, 0x00, 0x00


//--------------------- .nv.info._ZN10allreduces8internal8mpi_cuda13reduce_kernelEP6float4PKS2_m --------------------------
	.section	.nv.info._ZN10allreduces8internal8mpi_cuda13reduce_kernelEP6float4PKS2_m,"",@"SHT_CUDA_INFO"
	.sectionflags	@""
	.align	4


	//----- nvinfo : EIATTR_CUDA_API_VERSION
	.align		4
        /*0000*/ 	.byte	0x04, 0x37
        /*0002*/ 	.short	(.L_68 - .L_67)
.L_67:
        /*0004*/ 	.word	0x00000082


	//----- nvinfo : EIATTR_KPARAM_INFO
	.align		4
.L_68:
        /*0008*/ 	.byte	0x04, 0x17
        /*000a*/ 	.short	(.L_70 - .L_69)
.L_69:
        /*000c*/ 	.word	0x00000000
        /*0010*/ 	.short	0x0002
        /*0012*/ 	.short	0x0010
        /*0014*/ 	.byte	0x00, 0xf0, 0x21, 0x00


	//----- nvinfo : EIATTR_KPARAM_INFO
	.align		4
.L_70:
        /*0018*/ 	.byte	0x04, 0x17
        /*001a*/ 	.short	(.L_72 - .L_71)
.L_71:
        /*001c*/ 	.word	0x00000000
        /*0020*/ 	.short	0x0001
        /*0022*/ 	.short	0x0008
        /*0024*/ 	.byte	0x00, 0xf5, 0x21, 0x00


	//----- nvinfo : EIATTR_KPARAM_INFO
	.align		4
.L_72:
        /*0028*/ 	.byte	0x04, 0x17
        /*002a*/ 	.short	(.L_74 - .L_73)
.L_73:
        /*002c*/ 	.word	0x00000000
        /*0030*/ 	.short	0x0000
        /*0032*/ 	.short	0x0000
        /*0034*/ 	.byte	0x00, 0xf5, 0x21, 0x00


	//----- nvinfo : EIATTR_SPARSE_MMA_MASK
	.align		4
.L_74:
        /*0038*/ 	.byte	0x03, 0x50
        /*003a*/ 	.short	0x0000


	//----- nvinfo : EIATTR_MAXREG_COUNT
	.align		4
        /*003c*/ 	.byte	0x03, 0x1b
        /*003e*/ 	.short	0x00ff


	//----- nvinfo : EIATTR_MERCURY_ISA_VERSION
	.align		4
        /*0040*/ 	.byte	0x03, 0x5f
        /*0042*/ 	.short	0x0101


	//----- nvinfo : EIATTR_VRC_CTA_INIT_COUNT
	.align		4
        /*0044*/ 	.byte	0x02, 0x4a
	.zero		1
	.zero		1


	//----- nvinfo : EIATTR_EXIT_INSTR_OFFSETS
	.align		4
        /*0048*/ 	.byte	0x04, 0x1c
        /*004a*/ 	.short	(.L_76 - .L_75)


	//   ....[0]....
.L_75:
        /*004c*/ 	.word	0x00000080


	//   ....[1]....
        /*0050*/ 	.word	0x00000180


	//----- nvinfo : EIATTR_CBANK_PARAM_SIZE
	.align		4
.L_76:
        /*0054*/ 	.byte	0x03, 0x19
        /*0056*/ 	.short	0x0018


	//----- nvinfo : EIATTR_PARAM_CBANK
	.align		4
        /*0058*/ 	.byte	0x04, 0x0a
        /*005a*/ 	.short	(.L_78 - .L_77)
	.align		4
.L_77:
        /*005c*/ 	.word	index@(.nv.constant0._ZN10allreduces8internal8mpi_cuda13reduce_kernelEP6float4PKS2_m)
        /*0060*/ 	.short	0x0380
        /*0062*/ 	.short	0x0018


	//----- nvinfo : EIATTR_SW_WAR
	.align		4
.L_78:
        /*0064*/ 	.byte	0x04, 0x36
        /*0066*/ 	.short	(.L_80 - .L_79)
.L_79:
        /*0068*/ 	.word	0x00000008
.L_80:


//--------------------- .nv.info._ZN10allreduces8internal8mpi_cuda13reduce_kernelEP6float2PKS2_m --------------------------
	.section	.nv.info._ZN10allreduces8internal8mpi_cuda13reduce_kernelEP6float2PKS2_m,"",@"SHT_CUDA_INFO"
	.sectionflags	@""
	.align	4


	//----- nvinfo : EIATTR_CUDA_API_VERSION
	.align		4
        /*0000*/ 	.byte	0x04, 0x37
        /*0002*/ 	.short	(.L_82 - .L_81)
.L_81:
        /*0004*/ 	.word	0x00000082


	//----- nvinfo : EIATTR_KPARAM_INFO
	.align		4
.L_82:
        /*0008*/ 	.byte	0x04, 0x17
        /*000a*/ 	.short	(.L_84 - .L_83)
.L_83:
        /*000c*/ 	.word	0x00000000
        /*0010*/ 	.short	0x0002
        /*0012*/ 	.short	0x0010
        /*0014*/ 	.byte	0x00, 0xf0, 0x21, 0x00


	//----- nvinfo : EIATTR_KPARAM_INFO
	.align		4
.L_84:
        /*0018*/ 	.byte	0x04, 0x17
        /*001a*/ 	.short	(.L_86 - .L_85)
.L_85:
        /*001c*/ 	.word	0x00000000
        /*0020*/ 	.short	0x0001
        /*0022*/ 	.short	0x0008
        /*0024*/ 	.byte	0x00, 0xf5, 0x21, 0x00


	//----- nvinfo : EIATTR_KPARAM_INFO
	.align		4
.L_86:
        /*0028*/ 	.byte	0x04, 0x17
        /*002a*/ 	.short	(.L_88 - .L_87)
.L_87:
        /*002c*/ 	.word	0x00000000
        /*0030*/ 	.short	0x0000
        /*0032*/ 	.short	0x0000
        /*0034*/ 	.byte	0x00, 0xf5, 0x21, 0x00


	//----- nvinfo : EIATTR_SPARSE_MMA_MASK
	.align		4
.L_88:
        /*0038*/ 	.byte	0x03, 0x50
        /*003a*/ 	.short	0x0000


	//----- nvinfo : EIATTR_MAXREG_COUNT
	.align		4
        /*003c*/ 	.byte	0x03, 0x1b
        /*003e*/ 	.short	0x00ff


	//----- nvinfo : EIATTR_MERCURY_ISA_VERSION
	.align		4
        /*0040*/ 	.byte	0x03, 0x5f
        /*0042*/ 	.short	0x0101


	//----- nvinfo : EIATTR_VRC_CTA_INIT_COUNT
	.align		4
        /*0044*/ 	.byte	0x02, 0x4a
	.zero		1
	.zero		1


	//----- nvinfo : EIATTR_EXIT_INSTR_OFFSETS
	.align		4
        /*0048*/ 	.byte	0x04, 0x1c
        /*004a*/ 	.short	(.L_90 - .L_89)


	//   ....[0]....
.L_89:
        /*004c*/ 	.word	0x00000080


	//   ....[1]....
        /*0050*/ 	.word	0x00000160


	//----- nvinfo : EIATTR_CBANK_PARAM_SIZE
	.align		4
.L_90:
        /*0054*/ 	.byte	0x03, 0x19
        /*0056*/ 	.short	0x0018


	//----- nvinfo : EIATTR_PARAM_CBANK
	.align		4
        /*0058*/ 	.byte	0x04, 0x0a
        /*005a*/ 	.short	(.L_92 - .L_91)
	.align		4
.L_91:
        /*005c*/ 	.word	index@(.nv.constant0._ZN10allreduces8internal8mpi_cuda13reduce_kernelEP6float2PKS2_m)
        /*0060*/ 	.short	0x0380
        /*0062*/ 	.short	0x0018


	//----- nvinfo : EIATTR_SW_WAR
	.align		4
.L_92:
        /*0064*/ 	.byte	0x04, 0x36
        /*0066*/ 	.short	(.L_94 - .L_93)
.L_93:
        /*0068*/ 	.word	0x00000008
.L_94:


//--------------------- .nv.info._ZN10allreduces8internal8mpi_cuda13reduce_kernelEPfPKfm --------------------------
	.section	.nv.info._ZN10allreduces8internal8mpi_cuda13reduce_kernelEPfPKfm,"",@"SHT_CUDA_INFO"
	.sectionflags	@""
	.align	4


	//----- nvinfo : EIATTR_CUDA_API_VERSION
	.align		4
        /*0000*/ 	.byte	0x04, 0x37
        /*0002*/ 	.short	(.L_96 - .L_95)
.L_95:
        /*0004*/ 	.word	0x00000082


	//----- nvinfo : EIATTR_KPARAM_INFO
	.align		4
.L_96:
        /*0008*/ 	.byte	0x04, 0x17
        /*000a*/ 	.short	(.L_98 - .L_97)
.L_97:
        /*000c*/ 	.word	0x00000000
        /*0010*/ 	.short	0x0002
        /*0012*/ 	.short	0x0010
        /*0014*/ 	.byte	0x00, 0xf0, 0x21, 0x00


	//----- nvinfo : EIATTR_KPARAM_INFO
	.align		4
.L_98:
        /*0018*/ 	.byte	0x04, 0x17
        /*001a*/ 	.short	(.L_100 - .L_99)
.L_99:
        /*001c*/ 	.word	0x00000000
        /*0020*/ 	.short	0x0001
        /*0022*/ 	.short	0x0008
        /*0024*/ 	.byte	0x00, 0xf5, 0x21, 0x00


	//----- nvinfo : EIATTR_KPARAM_INFO
	.align		4
.L_100:
        /*0028*/ 	.byte	0x04, 0x17
        /*002a*/ 	.short	(.L_102 - .L_101)
.L_101:
        /*002c*/ 	.word	0x00000000
        /*0030*/ 	.short	0x0000
        /*0032*/ 	.short	0x0000
        /*0034*/ 	.byte	0x00, 0xf5, 0x21, 0x00


	//----- nvinfo : EIATTR_SPARSE_MMA_MASK
	.align		4
.L_102:
        /*0038*/ 	.byte	0x03, 0x50
        /*003a*/ 	.short	0x0000


	//----- nvinfo : EIATTR_MAXREG_COUNT
	.align		4
        /*003c*/ 	.byte	0x03, 0x1b
        /*003e*/ 	.short	0x00ff


	//----- nvinfo : EIATTR_MERCURY_ISA_VERSION
	.align		4
        /*0040*/ 	.byte	0x03, 0x5f
        /*0042*/ 	.short	0x0101


	//----- nvinfo : EIATTR_VRC_CTA_INIT_COUNT
	.align		4
        /*0044*/ 	.byte	0x02, 0x4a
	.zero		1
	.zero		1


	//----- nvinfo : EIATTR_EXIT_INSTR_OFFSETS
	.align		4
        /*0048*/ 	.byte	0x04, 0x1c
        /*004a*/ 	.short	(.L_104 - .L_103)


	//   ....[0]....
.L_103:
        /*004c*/ 	.word	0x00000080


	//   ....[1]....
        /*0050*/ 	.word	0x00000150


	//----- nvinfo : EIATTR_CBANK_PARAM_SIZE
	.align		4
.L_104:
        /*0054*/ 	.byte	0x03, 0x19
        /*0056*/ 	.short	0x0018


	//----- nvinfo : EIATTR_PARAM_CBANK
	.align		4
        /*0058*/ 	.byte	0x04, 0x0a
        /*005a*/ 	.short	(.L_106 - .L_105)
	.align		4
.L_105:
        /*005c*/ 	.word	index@(.nv.constant0._ZN10allreduces8internal8mpi_cuda13reduce_kernelEPfPKfm)
        /*0060*/ 	.short	0x0380
        /*0062*/ 	.short	0x0018


	//----- nvinfo : EIATTR_SW_WAR
	.align		4
.L_106:
        /*0064*/ 	.byte	0x04, 0x36
        /*0066*/ 	.short	(.L_108 - .L_107)
.L_107:
        /*0068*/ 	.word	0x00000008
.L_108:


//--------------------- .nv.info._ZN3cub18CUB_300001_SM_10006detail11EmptyKernelIvEEvv --------------------------
	.section	.nv.info._ZN3cub18CUB_300001_SM_10006detail11EmptyKernelIvEEvv,"",@"SHT_CUDA_INFO"
	.sectionflags	@""
	.align	4


	//----- nvinfo : EIATTR_CUDA_API_VERSION
	.align		4
        /*0000*/ 	.byte	0x04, 0x37
        /*0002*/ 	.short	(.L_110 - .L_109)
.L_109:
        /*0004*/ 	.word	0x00000082


	//----- nvinfo : EIATTR_SPARSE_MMA_MASK
	.align		4
.L_110:
        /*0008*/ 	.byte	0x03, 0x50
        /*000a*/ 	.short	0x0000


	//----- nvinfo : EIATTR_MAXREG_COUNT
	.align		4
        /*000c*/ 	.byte	0x03, 0x1b
        /*000e*/ 	.short	0x00ff


	//----- nvinfo : EIATTR_MERCURY_ISA_VERSION
	.align		4
        /*0010*/ 	.byte	0x03, 0x5f
        /*0012*/ 	.short	0x0101


	//----- nvinfo : EIATTR_VRC_CTA_INIT_COUNT
	.align		4
        /*0014*/ 	.byte	0x02, 0x4a
	.zero		1
	.zero		1


	//----- nvinfo : EIATTR_EXIT_INSTR_OFFSETS
	.align		4
        /*0018*/ 	.byte	0x04, 0x1c
        /*001a*/ 	.short	(.L_112 - .L_111)


	//   ....[0]....
.L_111:
        /*001c*/ 	.word	0x00000010


	//----- nvinfo : EIATTR_SW_WAR
	.align		4
.L_112:
        /*0020*/ 	.byte	0x04, 0x36
        /*0022*/ 	.short	(.L_114 - .L_113)
.L_113:
        /*0024*/ 	.word	0x00000008
.L_114:


//--------------------- .nv.callgraph             --------------------------
	.section	.nv.callgraph,"",@"SHT_CUDA_CALLGRAPH"
	.align	4
	.sectionentsize	8
	.align		4
        /*0000*/ 	.word	0x00000000
	.align		4
        /*0004*/ 	.word	0xffffffff
	.align		4
        /*0008*/ 	.word	0x00000000
	.align		4
        /*000c*/ 	.word	0xfffffffe
	.align		4
        /*0010*/ 	.word	0x00000000
	.align		4
        /*0014*/ 	.word	0xfffffffd
	.align		4
        /*0018*/ 	.word	0x00000000
	.align		4
        /*001c*/ 	.word	0xfffffffc


//--------------------- .nv.constant4             --------------------------
	.section	.nv.constant4,"a",@progbits
	.align	8
	.align		8
.nv.constant4:
        /*0000*/ 	.dword	_ZN34_INTERNAL_c8d66289_4_k_cu_e67ab2db4cuda3std3__45__cpo5beginE
	.align		8
        /*0008*/ 	.dword	_ZN34_INTERNAL_c8d66289_4_k_cu_e67ab2db4cuda3std3__45__cpo3endE
	.align		8
        /*0010*/ 	.dword	_ZN34_INTERNAL_c8d66289_4_k_cu_e67ab2db4cuda3std3__45__cpo6cbeginE
	.align		8
        /*0018*/ 	.dword	_ZN34_INTERNAL_c8d66289_4_k_cu_e67ab2db4cuda3std3__45__cpo4cendE
	.align		8
        /*0020*/ 	.dword	_ZN34_INTERNAL_c8d66289_4_k_cu_e67ab2db4cuda3std3__45__cpo6rbeginE
	.align		8
        /*0028*/ 	.dword	_ZN34_INTERNAL_c8d66289_4_k_cu_e67ab2db4cuda3std3__45__cpo4rendE
	.align		8
        /*0030*/ 	.dword	_ZN34_INTERNAL_c8d66289_4_k_cu_e67ab2db4cuda3std3__45__cpo7crbeginE
	.align		8
        /*0038*/ 	.dword	_ZN34_INTERNAL_c8d66289_4_k_cu_e67ab2db4cuda3std3__45__cpo5crendE
	.align		8
        /*0040*/ 	.dword	_ZN34_INTERNAL_c8d66289_4_k_cu_e67ab2db4cuda3std3__436_GLOBAL__N__c8d66289_4_k_cu_e67ab2db6ignoreE
	.align		8
        /*0048*/ 	.dword	_ZN34_INTERNAL_c8d66289_4_k_cu_e67ab2db4cuda3std3__419piecewise_constructE
	.align		8
        /*0050*/ 	.dword	_ZN34_INTERNAL_c8d66289_4_k_cu_e67ab2db4cuda3std3__48in_placeE
	.align		8
        /*0058*/ 	.dword	_ZN34_INTERNAL_c8d66289_4_k_cu_e67ab2db4cuda3std3__420unreachable_sentinelE
	.align		8
        /*0060*/ 	.dword	_ZN34_INTERNAL_c8d66289_4_k_cu_e67ab2db4cuda3std3__47nulloptE
	.align		8
        /*0068*/ 	.dword	_ZN34_INTERNAL_c8d66289_4_k_cu_e67ab2db4cuda3std3__48unexpectE
	.align		8
        /*0070*/ 	.dword	_ZN34_INTERNAL_c8d66289_4_k_cu_e67ab2db4cuda3std6ranges3__45__cpo4swapE
	.align		8
        /*0078*/ 	.dword	_ZN34_INTERNAL_c8d66289_4_k_cu_e67ab2db4cuda3std6ranges3__45__cpo9iter_moveE
	.align		8
        /*0080*/ 	.dword	_ZN34_INTERNAL_c8d66289_4_k_cu_e67ab2db4cuda3std6ranges3__45__cpo5beginE
	.align		8
        /*0088*/ 	.dword	_ZN34_INTERNAL_c8d66289_4_k_cu_e67ab2db4cuda3std6ranges3__45__cpo3endE
	.align		8
        /*0090*/ 	.dword	_ZN34_INTERNAL_c8d66289_4_k_cu_e67ab2db4cuda3std6ranges3__45__cpo6cbeginE
	.align		8
        /*0098*/ 	.dword	_ZN34_INTERNAL_c8d66289_4_k_cu_e67ab2db4cuda3std6ranges3__45__cpo4cendE
	.align		8
        /*00a0*/ 	.dword	_ZN34_INTERNAL_c8d66289_4_k_cu_e67ab2db4cuda3std6ranges3__45__cpo7advanceE
	.align		8
        /*00a8*/ 	.dword	_ZN34_INTERNAL_c8d66289_4_k_cu_e67ab2db4cuda3std6ranges3__45__cpo9iter_swapE
	.align		8
        /*00b0*/ 	.dword	_ZN34_INTERNAL_c8d66289_4_k_cu_e67ab2db4cuda3std6ranges3__45__cpo4nextE
	.align		8
        /*00b8*/ 	.dword	_ZN34_INTERNAL_c8d66289_4_k_cu_e67ab2db4cuda3std6ranges3__45__cpo4prevE
	.align		8
        /*00c0*/ 	.dword	_ZN34_INTERNAL_c8d66289_4_k_cu_e67ab2db4cuda3std6ranges3__45__cpo4dataE
	.align		8
        /*00c8*/ 	.dword	_ZN34_INTERNAL_c8d66289_4_k_cu_e67ab2db4cuda3std6ranges3__45__cpo5cdataE
	.align		8
        /*00d0*/ 	.dword	_ZN34_INTERNAL_c8d66289_4_k_cu_e67ab2db4cuda3std6ranges3__45__cpo4sizeE
	.align		8
        /*00d8*/ 	.dword	_ZN34_INTERNAL_c8d66289_4_k_cu_e67ab2db4cuda3std6ranges3__45__cpo5ssizeE
	.align		8
        /*00e0*/ 	.dword	_ZN34_INTERNAL_c8d66289_4_k_cu_e67ab2db4cuda3std6ranges3__45__cpo8distanceE
	.align		8
        /*00e8*/ 	.dword	_ZN34_INTERNAL_c8d66289_4_k_cu_e67ab2db6thrust24THRUST_300001_SM_1000_NS8cuda_cub3parE
	.align		8
        /*00f0*/ 	.dword	_ZN34_INTERNAL_c8d66289_4_k_cu_e67ab2db6thrust24THRUST_300001_SM_1000_NS8cuda_cub10par_nosyncE
	.align		8
        /*00f8*/ 	.dword	_ZN34_INTERNAL_c8d66289_4_k_cu_e67ab2db6thrust24THRUST_300001_SM_1000_NS6system6detail10sequential3seqE
	.align		8
        /*0100*/ 	.dword	_ZN34_INTERNAL_c8d66289_4_k_cu_e67ab2db6thrust24THRUST_300001_SM_1000_NS12placeholders2_1E
	.align		8
        /*0108*/ 	.dword	_ZN34_INTERNAL_c8d66289_4_k_cu_e67ab2db6thrust24THRUST_300001_SM_1000_NS12placeholders2_2E
	.align		8
        /*0110*/ 	.dword	_ZN34_INTERNAL_c8d66289_4_k_cu_e67ab2db6thrust24THRUST_300001_SM_1000_NS12placeholders2_3E
	.align		8
        /*0118*/ 	.dword	_ZN34_INTERNAL_c8d66289_4_k_cu_e67ab2db6thrust24THRUST_300001_SM_1000_NS12placeholders2_4E
	.align		8
        /*0120*/ 	.dword	_ZN34_INTERNAL_c8d66289_4_k_cu_e67ab2db6thrust24THRUST_300001_SM_1000_NS12placeholders2_5E
	.align		8
        /*0128*/ 	.dword	_ZN34_INTERNAL_c8d66289_4_k_cu_e67ab2db6thrust24THRUST_300001_SM_1000_NS12placeholders2_6E
	.align		8
        /*0130*/ 	.dword	_ZN34_INTERNAL_c8d66289_4_k_cu_e67ab2db6thrust24THRUST_300001_SM_1000_NS12placeholders2_7E
	.align		8
        /*0138*/ 	.dword	_ZN34_INTERNAL_c8d66289_4_k_cu_e67ab2db6thrust24THRUST_300001_SM_1000_NS12placeholders2_8E
	.align		8
        /*0140*/ 	.dword	_ZN34_INTERNAL_c8d66289_4_k_cu_e67ab2db6thrust24THRUST_300001_SM_1000_NS12placeholders2_9E
	.align		8
        /*0148*/ 	.dword	_ZN34_INTERNAL_c8d66289_4_k_cu_e67ab2db6thrust24THRUST_300001_SM_1000_NS12placeholders3_10E
	.align		8
        /*0150*/ 	.dword	_ZN34_INTERNAL_c8d66289_4_k_cu_e67ab2db6thrust24THRUST_300001_SM_1000_NS3seqE


//--------------------- .text._ZN10allreduces8internal8mpi_cuda13reduce_kernelEP6float4PKS2_m --------------------------
	.section	.text._ZN10allreduces8internal8mpi_cuda13reduce_kernelEP6float4PKS2_m,"ax",@progbits
	.align	128
        .global         _ZN10allreduces8internal8mpi_cuda13reduce_kernelEP6float4PKS2_m
        .type           _ZN10allreduces8internal8mpi_cuda13reduce_kernelEP6float4PKS2_m,@function
        .size           _ZN10allreduces8internal8mpi_cuda13reduce_kernelEP6float4PKS2_m,(.L_x_4 - _ZN10allreduces8internal8mpi_cuda13reduce_kernelEP6float4PKS2_m)
        .other          _ZN10allreduces8internal8mpi_cuda13reduce_kernelEP6float4PKS2_m,@"STO_CUDA_ENTRY STV_DEFAULT"
_ZN10allreduces8internal8mpi_cuda13reduce_kernelEP6float4PKS2_m:
.text._ZN10allreduces8internal8mpi_cuda13reduce_kernelEP6float4PKS2_m:
[----:B------:R-:W-:Y:S01]  /*0000*/  LDC R1, c[0x0][0x37c] ;  /* 0x0000df00ff017b82 */ /* 0x000fe20000000800 */
[----:B------:R-:W0:Y:S07]  /*0010*/  S2R R3, SR_TID.X ;  /* 0x0000000000037919 */ /* 0x000e2e0000002100 */
[----:B------:R-:W0:Y:S01]  /*0020*/  S2UR UR4, SR_CTAID.X ;  /* 0x00000000000479c3 */ /* 0x000e220000002500 */
[----:B------:R-:W1:Y:S07]  /*0030*/  LDCU.64 UR6, c[0x0][0x390] ;  /* 0x00007200ff0677ac */ /* 0x000e6e0008000a00 */
[----:B------:R-:W0:Y:S02]  /*0040*/  LDC R0, c[0x0][0x360] ;  /* 0x0000d800ff007b82 */ /* 0x000e240000000800 */
[----:B0-----:R-:W-:-:S05]  /*0050*/  IMAD R0, R0, UR4, R3 ;  /* 0x0000000400007c24 */ /* 0x001fca000f8e0203 */
[----:B-1----:R-:W-:-:S04]  /*0060*/  ISETP.GE.U32.AND P0, PT, R0, UR6, PT ;  /* 0x0000000600007c0c */ /* 0x002fc8000bf06070 */
[----:B------:R-:W-:-:S13]  /*0070*/  ISETP.GE.U32.AND.EX P0, PT, RZ, UR7, PT, P0 ;  /* 0x00000007ff007c0c */ /* 0x000fda000bf06100 */
[----:B------:R-:W-:Y:S05]  /*0080*/  @P0 EXIT ;  /* 0x000000000000094d */ /* 0x000fea0003800000 */
[----:B------:R-:W0:Y:S01]  /*0090*/  LDCU.128 UR8, c[0x0][0x380] ;  /* 0x00007000ff0877ac */ /* 0x000e220008000c00 */
[----:B------:R-:W-:Y:S01]  /*00a0*/  IMAD.SHL.U32 R4, R0, 0x10, RZ ;  /* 0x0000001000047824 */ /* 0x000fe200078e00ff */
[----:B------:R-:W-:Y:S01]  /*00b0*/  SHF.R.U32.HI R0, RZ, 0x1c, R0 ;  /* 0x0000001cff007819 */ /* 0x000fe20000011600 */
[----:B------:R-:W1:Y:S03]  /*00c0*/  LDCU.64 UR4, c[0x0][0x358] ;  /* 0x00006b00ff0477ac */ /* 0x000e660008000a00 */
[C---:B0-----:R-:W-:Y:S02]  /*00d0*/  IADD3 R2, P0, PT, R4.reuse, UR8, RZ ;  /* 0x0000000804027c10 */ /* 0x041fe4000ff1e0ff */
[----:B------:R-:W-:Y:S02]  /*00e0*/  IADD3 R4, P1, PT, R4, UR10, RZ ;  /* 0x0000000a04047c10 */ /* 0x000fe4000ff3e0ff */
[----:B------:R-:W-:-:S02]  /*00f0*/  IADD3.X R3, PT, PT, R0, UR9, RZ, P0, !PT ;  /* 0x0000000900037c10 */ /* 0x000fc400087fe4ff */
[----:B------:R-:W-:-:S03]  /*0100*/  IADD3.X R5, PT, PT, R0, UR11, RZ, P1, !PT ;  /* 0x0000000b00057c10 */ /* 0x000fc60008ffe4ff */
[----:B-1----:R-:W2:Y:S04]  /*0110*/  LDG.E.128 R8, desc[UR4][R2.64] ;  /* 0x0000000402087981 */ /* 0x002ea8000c1e1d00 */
[----:B------:R-:W2:Y:S02]  /*0120*/  LDG.E.128 R4, desc[UR4][R4.64] ;  /* 0x0000000404047981 */ /* 0x000ea4000c1e1d00 */
[----:B--2---:R-:W-:Y:S01]  /*0130*/  FADD R8, R8, R4 ;  /* 0x0000000408087221 */ /* 0x004fe20000000000 */
[----:B------:R-:W-:Y:S01]  /*0140*/  FADD R9, R9, R5 ;  /* 0x0000000509097221 */ /* 0x000fe20000000000 */
[----:B------:R-:W-:Y:S01]  /*0150*/  FADD R10, R10, R6 ;  /* 0x000000060a0a7221 */ /* 0x000fe20000000000 */
[----:B------:R-:W-:-:S05]  /*0160*/  FADD R11, R11, R7 ;  /* 0x000000070b0b7221 */ /* 0x000fca0000000000 */
[----:B------:R-:W-:Y:S01]  /*0170*/  STG.E.128 desc[UR4][R2.64], R8 ;  /* 0x0000000802007986 */ /* 0x000fe2000c101d04 */
[----:B------:R-:W-:Y:S05]  /*0180*/  EXIT ;  /* 0x000000000000794d */ /* 0x000fea0003800000 */
.L_x_0:
[----:B------:R-:W-:-:S00]  /*0190*/  BRA `(.L_x_0) ;  /* 0xfffffffc00fc7947 */ /* 0x000fc0000383ffff */
[----:B------:R-:W-:-:S00]  /*01a0*/  NOP ;  /* 0x0000000000007918 */ /* 0x000fc00000000000 */
        /* <DEDUP_REMOVED lines=13> */
.L_x_4:


//--------------------- .text._ZN10allreduces8internal8mpi_cuda13reduce_kernelEP6float2PKS2_m --------------------------
	.section	.text._ZN10allreduces8internal8mpi_cuda13reduce_kernelEP6float2PKS2_m,"ax",@progbits
	.align	128
        .global         _ZN10allreduces8internal8mpi_cuda13reduce_kernelEP6float2PKS2_m
        .type           _ZN10allreduces8internal8mpi_cuda13reduce_kernelEP6float2PKS2_m,@function
        .size           _ZN10allreduces8internal8mpi_cuda13reduce_kernelEP6float2PKS2_m,(.L_x_5 - _ZN10allreduces8internal8mpi_cuda13reduce_kernelEP6float2PKS2_m)
        .other          _ZN10allreduces8internal8mpi_cuda13reduce_kernelEP6float2PKS2_m,@"STO_CUDA_ENTRY STV_DEFAULT"
_ZN10allreduces8internal8mpi_cuda13reduce_kernelEP6float2PKS2_m:
.text._ZN10allreduces8internal8mpi_cuda13reduce_kernelEP6float2PKS2_m:
        /* <DEDUP_REMOVED lines=17> */
[----:B-1----:R-:W2:Y:S04]  /*0110*/  LDG.E.64 R6, desc[UR4][R2.64] ;  /* 0x0000000402067981 */ /* 0x002ea8000c1e1b00 */
[----:B------:R-:W2:Y:S02]  /*0120*/  LDG.E.64 R4, desc[UR4][R4.64] ;  /* 0x0000000404047981 */ /* 0x000ea4000c1e1b00 */
[----:B--2---:R-:W-:Y:S01]  /*0130*/  FADD R6, R6, R4 ;  /* 0x0000000406067221 */ /* 0x004fe20000000000 */
[----:B------:R-:W-:-:S05]  /*0140*/  FADD R7, R7, R5 ;  /* 0x0000000507077221 */ /* 0x000fca0000000000 */
[----:B------:R-:W-:Y:S01]  /*0150*/  STG.E.64 desc[UR4][R2.64], R6 ;  /* 0x0000000602007986 */ /* 0x000fe2000c101b04 */
[----:B------:R-:W-:Y:S05]  /*0160*/  EXIT ;  /* 0x000000000000794d */ /* 0x000fea0003800000 */
.L_x_1:
        /* <DEDUP_REMOVED lines=9> */
.L_x_5:


//--------------------- .text._ZN10allreduces8internal8mpi_cuda13reduce_kernelEPfPKfm --------------------------
	.section	.text._ZN10allreduces8internal8mpi_cuda13reduce_kernelEPfPKfm,"ax",@progbits
	.align	128
        .global         _ZN10allreduces8internal8mpi_cuda13reduce_kernelEPfPKfm
        .type           _ZN10allreduces8internal8mpi_cuda13reduce_kernelEPfPKfm,@function
        .size           _ZN10allreduces8internal8mpi_cuda13reduce_kernelEPfPKfm,(.L_x_6 - _ZN10allreduces8internal8mpi_cuda13reduce_kernelEPfPKfm)
        .other          _ZN10allreduces8internal8mpi_cuda13reduce_kernelEPfPKfm,@"STO_CUDA_ENTRY STV_DEFAULT"
_ZN10allreduces8internal8mpi_cuda13reduce_kernelEPfPKfm:
.text._ZN10allreduces8internal8mpi_cuda13reduce_kernelEPfPKfm:
        /* <DEDUP_REMOVED lines=17> */
[----:B-1----:R-:W2:Y:S04]  /*0110*/  LDG.E R4, desc[UR4][R4.64] ;  /* 0x0000000404047981 */ /* 0x002ea8000c1e1900 */
[----:B------:R-:W2:Y:S02]  /*0120*/  LDG.E R7, desc[UR4][R2.64] ;  /* 0x0000000402077981 */ /* 0x000ea4000c1e1900 */
[----:B--2---:R-:W-:-:S05]  /*0130*/  FADD R7, R4, R7 ;  /* 0x0000000704077221 */ /* 0x004fca0000000000 */
[----:B------:R-:W-:Y:S01]  /*0140*/  STG.E desc[UR4][R2.64], R7 ;  /* 0x0000000702007986 */ /* 0x000fe2000c101904 */
[----:B------:R-:W-:Y:S05]  /*0150*/  EXIT ;  /* 0x000000000000794d */ /* 0x000fea0003800000 */
.L_x_2:
        /* <DEDUP_REMOVED lines=10> */
.L_x_6:


//--------------------- .text._ZN3cub18CUB_300001_SM_10006detail11EmptyKernelIvEEvv --------------------------
	.section	.text._ZN3cub18CUB_300001_SM_10006detail11EmptyKernelIvEEvv,"ax",@progbits
	.align	128
        .global         _ZN3cub18CUB_300001_SM_10006detail11EmptyKernelIvEEvv
        .type           _ZN3cub18CUB_300001_SM_10006detail11EmptyKernelIvEEvv,@function
        .size           _ZN3cub18CUB_300001_SM_10006detail11EmptyKernelIvEEvv,(.L_x_7 - _ZN3cub18CUB_300001_SM_10006detail11EmptyKernelIvEEvv)
        .other          _ZN3cub18CUB_300001_SM_10006detail11EmptyKernelIvEEvv,@"STO_CUDA_ENTRY STV_DEFAULT"
_ZN3cub18CUB_300001_SM_10006detail11EmptyKernelIvEEvv:
.text._ZN3cub18CUB_300001_SM_10006detail11EmptyKernelIvEEvv:
[----:B------:R-:W-:Y:S01]  /*0000*/  LDC R1, c[0x0][0x37c] ;  /* 0x0000df00ff017b82 */ /* 0x000fe20000000800 */
[----:B------:R-:W-:Y:S05]  /*0010*/  EXIT ;  /* 0x000000000000794d */ /* 0x000fea0003800000 */
.L_x_3:
        /* <DEDUP_REMOVED lines=14> */
.L_x_7:


//--------------------- .nv.shared.reserved.0     --------------------------
	.section	.nv.shared.reserved.0,"aw",@nobits
	.weak		__nv_reservedSMEM_offset_0_alias
	.size		__nv_reservedSMEM_offset_0_alias, 0, 64
	.other		__nv_reservedSMEM_offset_0_alias,@"STO_CUDA_RESERVED_SHARED STV_DEFAULT"
__nv_reservedSMEM_offset_0_alias:
	.zero		0
	.zero		64


//--------------------- .nv.global                --------------------------
	.section	.nv.global,"aw",@nobits
.nv.global:
	.type		_ZN34_INTERNAL_c8d66289_4_k_cu_e67ab2db6thrust24THRUST_300001_SM_1000_NS3seqE,@object
	.size		_ZN34_INTERNAL_c8d66289_4_k_cu_e67ab2db6thrust24THRUST_300001_SM_1000_NS3seqE,(_ZN34_INTERNAL_c8d66289_4_k_cu_e67ab2db4cuda3std3__48in_placeE - _ZN34_INTERNAL_c8d66289_4_k_cu_e67ab2db6thrust24THRUST_300001_SM_1000_NS3seqE)
_ZN34_INTERNAL_c8d66289_4_k_cu_e67ab2db6thrust24THRUST_300001_SM_1000_NS3seqE:
	.zero		1
	.type		_ZN34_INTERNAL_c8d66289_4_k_cu_e67ab2db4cuda3std3__48in_placeE,@object
	.size		_ZN34_INTERNAL_c8d66289_4_k_cu_e67ab2db4cuda3std3__48in_placeE,(_ZN34_INTERNAL_c8d66289_4_k_cu_e67ab2db4cuda3std6ranges3__45__cpo4sizeE - _ZN34_INTERNAL_c8d66289_4_k_cu_e67ab2db4cuda3std3__48in_placeE)
_ZN34_INTERNAL_c8d66289_4_k_cu_e67ab2db4cuda3std3__48in_placeE:
	.zero		1
	.type		_ZN34_INTERNAL_c8d66289_4_k_cu_e67ab2db4cuda3std6ranges3__45__cpo4sizeE,@object
	.size		_ZN34_INTERNAL_c8d66289_4_k_cu_e67ab2db4cuda3std6ranges3__45__cpo4sizeE,(_ZN34_INTERNAL_c8d66289_4_k_cu_e67ab2db6thrust24THRUST_300001_SM_1000_NS12placeholders2_3E - _ZN34_INTERNAL_c8d66289_4_k_cu_e67ab2db4cuda3std6ranges3__45__cpo4sizeE)
_ZN34_INTERNAL_c8d66289_4_k_cu_e67ab2db4cuda3std6ranges3__45__cpo4sizeE:
	.zero		1
	.type		_ZN34_INTERNAL_c8d66289_4_k_cu_e67ab2db6thrust24THRUST_300001_SM_1000_NS12placeholders2_3E,@object
	.size		_ZN34_INTERNAL_c8d66289_4_k_cu_e67ab2db6thrust24THRUST_300001_SM_1000_NS12placeholders2_3E,(_ZN34_INTERNAL_c8d66289_4_k_cu_e67ab2db4cuda3std3__45__cpo6cbeginE - _ZN34_INTERNAL_c8d66289_4_k_cu_e67ab2db6thrust24THRUST_300001_SM_1000_NS12placeholders2_3E)
_ZN34_INTERNAL_c8d66289_4_k_cu_e67ab2db6thrust24THRUST_300001_SM_1000_NS12placeholders2_3E:
	.zero		1
	.type		_ZN34_INTERNAL_c8d66289_4_k_cu_e67ab2db4cuda3std3__45__cpo6cbeginE,@object
	.size		_ZN34_INTERNAL_c8d66289_4_k_cu_e67ab2db4cuda3std3__45__cpo6cbeginE,(_ZN34_INTERNAL_c8d66289_4_k_cu_e67ab2db4cuda3std6ranges3__45__cpo6cbeginE - _ZN34_INTERNAL_c8d66289_4_k_cu_e67ab2db4cuda3std3__45__cpo6cbeginE)
_ZN34_INTERNAL_c8d66289_4_k_cu_e67ab2db4cuda3std3__45__cpo6cbeginE:
	.zero		1
	.type		_ZN34_INTERNAL_c8d66289_4_k_cu_e67ab2db4cuda3std6ranges3__45__cpo6cbeginE,@object
	.size		_ZN34_INTERNAL_c8d66289_4_k_cu_e67ab2db4cuda3std6ranges3__45__cpo6cbeginE,(_ZN34_INTERNAL_c8d66289_4_k_cu_e67ab2db6thrust24THRUST_300001_SM_1000_NS12placeholders2_7E - _ZN34_INTERNAL_c8d66289_4_k_cu_e67ab2db4cuda3std6ranges3__45__cpo6cbeginE)
_ZN34_INTERNAL_c8d66289_4_k_cu_e67ab2db4cuda3std6ranges3__45__cpo6cbeginE:
	.zero		1
	.type		_ZN34_INTERNAL_c8d66289_4_k_cu_e67ab2db6thrust24THRUST_300001_SM_1000_NS12placeholders2_7E,@object
	.size		_ZN34_INTERNAL_c8d66289_4_k_cu_e67ab2db6thrust24THRUST_300001_SM_1000_NS12placeholders2_7E,(_ZN34_INTERNAL_c8d66289_4_k_cu_e67ab2db4cuda3std3__45__cpo7crbeginE - _ZN34_INTERNAL_c8d66289_4_k_cu_e67ab2db6thrust24THRUST_300001_SM_1000_NS12placeholders2_7E)
_ZN34_INTERNAL_c8d66289_4_k_cu_e67ab2db6thrust24THRUST_300001_SM_1000_NS12placeholders2_7E:
	.zero		1
	.type		_ZN34_INTERNAL_c8d66289_4_k_cu_e67ab2db4cuda3std3__45__cpo7crbeginE,@object
	.size		_ZN34_INTERNAL_c8d66289_4_k_cu_e67ab2db4cuda3std3__45__cpo7crbeginE,(_ZN34_INTERNAL_c8d66289_4_k_cu_e67ab2db4cuda3std6ranges3__45__cpo4nextE - _ZN34_INTERNAL_c8d66289_4_k_cu_e67ab2db4cuda3std3__45__cpo7crbeginE)
_ZN34_INTERNAL_c8d66289_4_k_cu_e67ab2db4cuda3std3__45__cpo7crbeginE:
	.zero		1
	.type		_ZN34_INTERNAL_c8d66289_4_k_cu_e67ab2db4cuda3std6ranges3__45__cpo4nextE,@object
	.size		_ZN34_INTERNAL_c8d66289_4_k_cu_e67ab2db4cuda3std6ranges3__45__cpo4nextE,(_ZN34_INTERNAL_c8d66289_4_k_cu_e67ab2db4cuda3std6ranges3__45__cpo4swapE - _ZN34_INTERNAL_c8d66289_4_k_cu_e67ab2db4cuda3std6ranges3__45__cpo4nextE)
_ZN34_INTERNAL_c8d66289_4_k_cu_e67ab2db4cuda3std6ranges3__45__cpo4nextE:
	.zero		1
	.type		_ZN34_INTERNAL_c8d66289_4_k_cu_e67ab2db4cuda3std6ranges3__45__cpo4swapE,@object
	.size		_ZN34_INTERNAL_c8d66289_4_k_cu_e67ab2db4cuda3std6ranges3__45__cpo4swapE,(_ZN34_INTERNAL_c8d66289_4_k_cu_e67ab2db6thrust24THRUST_300001_SM_1000_NS8cuda_cub10par_nosyncE - _ZN34_INTERNAL_c8d66289_4_k_cu_e67ab2db4cuda3std6ranges3__45__cpo4swapE)
_ZN34_INTERNAL_c8d66289_4_k_cu_e67ab2db4cuda3std6ranges3__45__cpo4swapE:
	.zero		1
	.type		_ZN34_INTERNAL_c8d66289_4_k_cu_e67ab2db6thrust24THRUST_300001_SM_1000_NS8cuda_cub10par_nosyncE,@object
	.size		_ZN34_INTERNAL_c8d66289_4_k_cu_e67ab2db6thrust24THRUST_300001_SM_1000_NS8cuda_cub10par_nosyncE,(_ZN34_INTERNAL_c8d66289_4_k_cu_e67ab2db6thrust24THRUST_300001_SM_1000_NS12placeholders2_9E - _ZN34_INTERNAL_c8d66289_4_k_cu_e67ab2db6thrust24THRUST_300001_SM_1000_NS8cuda_cub10par_nosyncE)
_ZN34_INTERNAL_c8d66289_4_k_cu_e67ab2db6thrust24THRUST_300001_SM_1000_NS8cuda_cub10par_nosyncE:
	.zero		1
	.type		_ZN34_INTERNAL_c8d66289_4_k_cu_e67ab2db6thrust24THRUST_300001_SM_1000_NS12placeholders2_9E,@object
	.size		_ZN34_INTERNAL_c8d66289_4_k_cu_e67ab2db6thrust24THRUST_300001_SM_1000_NS12placeholders2_9E,(_ZN34_INTERNAL_c8d66289_4_k_cu_e67ab2db4cuda3std3__436_GLOBAL__N__c8d66289_4_k_cu_e67ab2db6ignoreE - _ZN34_INTERNAL_c8d66289_4_k_cu_e67ab2db6thrust24THRUST_300001_SM_1000_NS12placeholders2_9E)
_ZN34_INTERNAL_c8d66289_4_k_cu_e67ab2db6thrust24THRUST_300001_SM_1000_NS12placeholders2_9E:
	.zero		1
	.type		_ZN34_INTERNAL_c8d66289_4_k_cu_e67ab2db4cuda3std3__436_GLOBAL__N__c8d66289_4_k_cu_e67ab2db6ignoreE,@object
	.size		_ZN34_INTERNAL_c8d66289_4_k_cu_e67ab2db4cuda3std3__436_GLOBAL__N__c8d66289_4_k_cu_e67ab2db6ignoreE,(_ZN34_INTERNAL_c8d66289_4_k_cu_e67ab2db4cuda3std6ranges3__45__cpo4dataE - _ZN34_INTERNAL_c8d66289_4_k_cu_e67ab2db4cuda3std3__436_GLOBAL__N__c8d66289_4_k_cu_e67ab2db6ignoreE)
_ZN34_INTERNAL_c8d66289_4_k_cu_e67ab2db4cuda3std3__436_GLOBAL__N__c8d66289_4_k_cu_e67ab2db6ignoreE:
	.zero		1
	.type		_ZN34_INTERNAL_c8d66289_4_k_cu_e67ab2db4cuda3std6ranges3__45__cpo4dataE,@object
	.size		_ZN34_INTERNAL_c8d66289_4_k_cu_e67ab2db4cuda3std6ranges3__45__cpo4dataE,(_ZN34_INTERNAL_c8d66289_4_k_cu_e67ab2db6thrust24THRUST_300001_SM_1000_NS12placeholders2_1E - _ZN34_INTERNAL_c8d66289_4_k_cu_e67ab2db4cuda3std6ranges3__45__cpo4dataE)
_ZN34_INTERNAL_c8d66289_4_k_cu_e67ab2db4cuda3std6ranges3__45__cpo4dataE:
	.zero		1
	.type		_ZN34_INTERNAL_c8d66289_4_k_cu_e67ab2db6thrust24THRUST_300001_SM_1000_NS12placeholders2_1E,@object
	.size		_ZN34_INTERNAL_c8d66289_4_k_cu_e67ab2db6thrust24THRUST_300001_SM_1000_NS12placeholders2_1E,(_ZN34_INTERNAL_c8d66289_4_k_cu_e67ab2db4cuda3std3__45__cpo5beginE - _ZN34_INTERNAL_c8d66289_4_k_cu_e67ab2db6thrust24THRUST_300001_SM_1000_NS12placeholders2_1E)
_ZN34_INTERNAL_c8d66289_4_k_cu_e67ab2db6thrust24THRUST_300001_SM_1000_NS12placeholders2_1E:
	.zero		1
	.type		_ZN34_INTERNAL_c8d66289_4_k_cu_e67ab2db4cuda3std3__45__cpo5beginE,@object
	.size		_ZN34_INTERNAL_c8d66289_4_k_cu_e67ab2db4cuda3std3__45__cpo5beginE,(_ZN34_INTERNAL_c8d66289_4_k_cu_e67ab2db4cuda3std6ranges3__45__cpo5beginE - _ZN34_INTERNAL_c8d66289_4_k_cu_e67ab2db4cuda3std3__45__cpo5beginE)
_ZN34_INTERNAL_c8d66289_4_k_cu_e67ab2db4cuda3std3__45__cpo5beginE:
	.zero		1
	.type		_ZN34_INTERNAL_c8d66289_4_k_cu_e67ab2db4cuda3std6ranges3__45__cpo5beginE,@object
	.size		_ZN34_INTERNAL_c8d66289_4_k_cu_e67ab2db4cuda3std6ranges3__45__cpo5beginE,(_ZN34_INTERNAL_c8d66289_4_k_cu_e67ab2db6thrust24THRUST_300001_SM_1000_NS12placeholders2_5E - _ZN34_INTERNAL_c8d66289_4_k_cu_e67ab2db4cuda3std6ranges3__45__cpo5beginE)
_ZN34_INTERNAL_c8d66289_4_k_cu_e67ab2db4cuda3std6ranges3__45__cpo5beginE:
	.zero		1
	.type		_ZN34_INTERNAL_c8d66289_4_k_cu_e67ab2db6thrust24THRUST_300001_SM_1000_NS12placeholders2_5E,@object
	.size		_ZN34_INTERNAL_c8d66289_4_k_cu_e67ab2db6thrust24THRUST_300001_SM_1000_NS12placeholders2_5E,(_ZN34_INTERNAL_c8d66289_4_k_cu_e67ab2db4cuda3std3__45__cpo6rbeginE - _ZN34_INTERNAL_c8d66289_4_k_cu_e67ab2db6thrust24THRUST_300001_SM_1000_NS12placeholders2_5E)
_ZN34_INTERNAL_c8d66289_4_k_cu_e67ab2db6thrust24THRUST_300001_SM_1000_NS12placeholders2_5E:
	.zero		1
	.type		_ZN34_INTERNAL_c8d66289_4_k_cu_e67ab2db4cuda3std3__45__cpo6rbeginE,@object
	.size		_ZN34_INTERNAL_c8d66289_4_k_cu_e67ab2db4cuda3std3__45__cpo6rbeginE,(_ZN34_INTERNAL_c8d66289_4_k_cu_e67ab2db4cuda3std6ranges3__45__cpo7advanceE - _ZN34_INTERNAL_c8d66289_4_k_cu_e67ab2db4cuda3std3__45__cpo6rbeginE)
_ZN34_INTERNAL_c8d66289_4_k_cu_e67ab2db4cuda3std3__45__cpo6rbeginE:
	.zero		1
	.type		_ZN34_INTERNAL_c8d66289_4_k_cu_e67ab2db4cuda3std6ranges3__45__cpo7advanceE,@object
	.size		_ZN34_INTERNAL_c8d66289_4_k_cu_e67ab2db4cuda3std6ranges3__45__cpo7advanceE,(_ZN34_INTERNAL_c8d66289_4_k_cu_e67ab2db4cuda3std3__47nulloptE - _ZN34_INTERNAL_c8d66289_4_k_cu_e67ab2db4cuda3std6ranges3__45__cpo7advanceE)
_ZN34_INTERNAL_c8d66289_4_k_cu_e67ab2db4cuda3std6ranges3__45__cpo7advanceE:
	.zero		1
	.type		_ZN34_INTERNAL_c8d66289_4_k_cu_e67ab2db4cuda3std3__47nulloptE,@object
	.size		_ZN34_INTERNAL_c8d66289_4_k_cu_e67ab2db4cuda3std3__47nulloptE,(_ZN34_INTERNAL_c8d66289_4_k_cu_e67ab2db4cuda3std6ranges3__45__cpo8distanceE - _ZN34_INTERNAL_c8d66289_4_k_cu_e67ab2db4cuda3std3__47nulloptE)
_ZN34_INTERNAL_c8d66289_4_k_cu_e67ab2db4cuda3std3__47nulloptE:
	.zero		1
	.type		_ZN34_INTERNAL_c8d66289_4_k_cu_e67ab2db4cuda3std6ranges3__45__cpo8distanceE,@object
	.size		_ZN34_INTERNAL_c8d66289_4_k_cu_e67ab2db4cuda3std6ranges3__45__cpo8distanceE,(_ZN34_INTERNAL_c8d66289_4_k_cu_e67ab2db6thrust24THRUST_300001_SM_1000_NS12placeholders3_10E - _ZN34_INTERNAL_c8d66289_4_k_cu_e67ab2db4cuda3std6ranges3__45__cpo8distanceE)
_ZN34_INTERNAL_c8d66289_4_k_cu_e67ab2db4cuda3std6ranges3__45__cpo8distanceE:
	.zero		1
	.type		_ZN34_INTERNAL_c8d66289_4_k_cu_e67ab2db6thrust24THRUST_300001_SM_1000_NS12placeholders3_10E,@object
	.size		_ZN34_INTERNAL_c8d66289_4_k_cu_e67ab2db6thrust24THRUST_300001_SM_1000_NS12placeholders3_10E,(_ZN34_INTERNAL_c8d66289_4_k_cu_e67ab2db4cuda3std3__419piecewise_constructE - _ZN34_INTERNAL_c8d66289_4_k_cu_e67ab2db6thrust24THRUST_300001_SM_1000_NS12placeholders3_10E)
_ZN34_INTERNAL_c8d66289_4_k_cu_e67ab2db6thrust24THRUST_300001_SM_1000_NS12placeholders3_10E:
	.zero		1
	.type		_ZN34_INTERNAL_c8d66289_4_k_cu_e67ab2db4cuda3std3__419piecewise_constructE,@object
	.size		_ZN34_INTERNAL_c8d66289_4_k_cu_e67ab2db4cuda3std3__419piecewise_constructE,(_ZN34_INTERNAL_c8d66289_4_k_cu_e67ab2db4cuda3std6ranges3__45__cpo5cdataE - _ZN34_INTERNAL_c8d66289_4_k_cu_e67ab2db4cuda3std3__419piecewise_constructE)
_ZN34_INTERNAL_c8d66289_4_k_cu_e67ab2db4cuda3std3__419piecewise_constructE:
	.zero		1
	.type		_ZN34_INTERNAL_c8d66289_4_k_cu_e67ab2db4cuda3std6ranges3__45__cpo5cdataE,@object
	.size		_ZN34_INTERNAL_c8d66289_4_k_cu_e67ab2db4cuda3std6ranges3__45__cpo5cdataE,(_ZN34_INTERNAL_c8d66289_4_k_cu_e67ab2db6thrust24THRUST_300001_SM_1000_NS12placeholders2_2E - _ZN34_INTERNAL_c8d66289_4_k_cu_e67ab2db4cuda3std6ranges3__45__cpo5cdataE)
_ZN34_INTERNAL_c8d66289_4_k_cu_e67ab2db4cuda3std6ranges3__45__cpo5cdataE:
	.zero		1
	.type		_ZN34_INTERNAL_c8d66289_4_k_cu_e67ab2db6thrust24THRUST_300001_SM_1000_NS12placeholders2_2E,@object
	.size		_ZN34_INTERNAL_c8d66289_4_k_cu_e67ab2db6thrust24THRUST_300001_SM_1000_NS12placeholders2_2E,(_ZN34_INTERNAL_c8d66289_4_k_cu_e67ab2db4cuda3std3__45__cpo3endE - _ZN34_INTERNAL_c8d66289_4_k_cu_e67ab2db6thrust24THRUST_300001_SM_1000_NS12placeholders2_2E)
_ZN34_INTERNAL_c8d66289_4_k_cu_e67ab2db6thrust24THRUST_300001_SM_1000_NS12placeholders2_2E:
	.zero		1
	.type		_ZN34_INTERNAL_c8d66289_4_k_cu_e67ab2db4cuda3std3__45__cpo3endE,@object
	.size		_ZN34_INTERNAL_c8d66289_4_k_cu_e67ab2db4cuda3std3__45__cpo3endE,(_ZN34_INTERNAL_c8d66289_4_k_cu_e67ab2db4cuda3std6ranges3__45__cpo3endE - _ZN34_INTERNAL_c8d66289_4_k_cu_e67ab2db4cuda3std3__45__cpo3endE)
_ZN34_INTERNAL_c8d66289_4_k_cu_e67ab2db4cuda3std3__45__cpo3endE:
	.zero		1
	.type		_ZN34_INTERNAL_c8d66289_4_k_cu_e67ab2db4cuda3std6ranges3__45__cpo3endE,@object
	.size		_ZN34_INTERNAL_c8d66289_4_k_cu_e67ab2db4cuda3std6ranges3__45__cpo3endE,(_ZN34_INTERNAL_c8d66289_4_k_cu_e67ab2db6thrust24THRUST_300001_SM_1000_NS12placeholders2_6E - _ZN34_INTERNAL_c8d66289_4_k_cu_e67ab2db4cuda3std6ranges3__45__cpo3endE)
_ZN34_INTERNAL_c8d66289_4_k_cu_e67ab2db4cuda3std6ranges3__45__cpo3endE:
	.zero		1
	.type		_ZN34_INTERNAL_c8d66289_4_k_cu_e67ab2db6thrust24THRUST_300001_SM_1000_NS12placeholders2_6E,@object
	.size		_ZN34_INTERNAL_c8d66289_4_k_cu_e67ab2db6thrust24THRUST_300001_SM_1000_NS12placeholders2_6E,(_ZN34_INTERNAL_c8d66289_4_k_cu_e67ab2db4cuda3std3__45__cpo4rendE - _ZN34_INTERNAL_c8d66289_4_k_cu_e67ab2db6thrust24THRUST_300001_SM_1000_NS12placeholders2_6E)
_ZN34_INTERNAL_c8d66289_4_k_cu_e67ab2db6thrust24THRUST_300001_SM_1000_NS12placeholders2_6E:
	.zero		1
	.type		_ZN34_INTERNAL_c8d66289_4_k_cu_e67ab2db4cuda3std3__45__cpo4rendE,@object
	.size		_ZN34_INTERNAL_c8d66289_4_k_cu_e67ab2db4cuda3std3__45__cpo4rendE,(_ZN34_INTERNAL_c8d66289_4_k_cu_e67ab2db4cuda3std6ranges3__45__cpo9iter_swapE - _ZN34_INTERNAL_c8d66289_4_k_cu_e67ab2db4cuda3std3__45__cpo4rendE)
_ZN34_INTERNAL_c8d66289_4_k_cu_e67ab2db4cuda3std3__45__cpo4rendE:
	.zero		1
	.type		_ZN34_INTERNAL_c8d66289_4_k_cu_e67ab2db4cuda3std6ranges3__45__cpo9iter_swapE,@object
	.size		_ZN34_INTERNAL_c8d66289_4_k_cu_e67ab2db4cuda3std6ranges3__45__cpo9iter_swapE,(_ZN34_INTERNAL_c8d66289_4_k_cu_e67ab2db4cuda3std3__48unexpectE - _ZN34_INTERNAL_c8d66289_4_k_cu_e67ab2db4cuda3std6ranges3__45__cpo9iter_swapE)
_ZN34_INTERNAL_c8d66289_4_k_cu_e67ab2db4cuda3std6ranges3__45__cpo9iter_swapE:
	.zero		1
	.type		_ZN34_INTERNAL_c8d66289_4_k_cu_e67ab2db4cuda3std3__48unexpectE,@object
	.size		_ZN34_INTERNAL_c8d66289_4_k_cu_e67ab2db4cuda3std3__48unexpectE,(_ZN34_INTERNAL_c8d66289_4_k_cu_e67ab2db6thrust24THRUST_300001_SM_1000_NS8cuda_cub3parE - _ZN34_INTERNAL_c8d66289_4_k_cu_e67ab2db4cuda3std3__48unexpectE)
_ZN34_INTERNAL_c8d66289_4_k_cu_e67ab2db4cuda3std3__48unexpectE:
	.zero		1
	.type		_ZN34_INTERNAL_c8d66289_4_k_cu_e67ab2db6thrust24THRUST_300001_SM_1000_NS8cuda_cub3parE,@object
	.size		_ZN34_INTERNAL_c8d66289_4_k_cu_e67ab2db6thrust24THRUST_300001_SM_1000_NS8cuda_cub3parE,(_ZN34_INTERNAL_c8d66289_4_k_cu_e67ab2db6thrust24THRUST_300001_SM_1000_NS12placeholders2_4E - _ZN34_INTERNAL_c8d66289_4_k_cu_e67ab2db6thrust24THRUST_300001_SM_1000_NS8cuda_cub3parE)
_ZN34_INTERNAL_c8d66289_4_k_cu_e67ab2db6thrust24THRUST_300001_SM_1000_NS8cuda_cub3parE:
	.zero		1
	.type		_ZN34_INTERNAL_c8d66289_4_k_cu_e67ab2db6thrust24THRUST_300001_SM_1000_NS12placeholders2_4E,@object
	.size		_ZN34_INTERNAL_c8d66289_4_k_cu_e67ab2db6thrust24THRUST_300001_SM_1000_NS12placeholders2_4E,(_ZN34_INTERNAL_c8d66289_4_k_cu_e67ab2db4cuda3std3__45__cpo4cendE - _ZN34_INTERNAL_c8d66289_4_k_cu_e67ab2db6thrust24THRUST_300001_SM_1000_NS12placeholders2_4E)
_ZN34_INTERNAL_c8d66289_4_k_cu_e67ab2db6thrust24THRUST_300001_SM_1000_NS12placeholders2_4E:
	.zero		1
	.type		_ZN34_INTERNAL_c8d66289_4_k_cu_e67ab2db4cuda3std3__45__cpo4cendE,@object
	.size		_ZN34_INTERNAL_c8d66289_4_k_cu_e67ab2db4cuda3std3__45__cpo4cendE,(_ZN34_INTERNAL_c8d66289_4_k_cu_e67ab2db4cuda3std6ranges3__45__cpo4cendE - _ZN34_INTERNAL_c8d66289_4_k_cu_e67ab2db4cuda3std3__45__cpo4cendE)
_ZN34_INTERNAL_c8d66289_4_k_cu_e67ab2db4cuda3std3__45__cpo4cendE:
	.zero		1
	.type		_ZN34_INTERNAL_c8d66289_4_k_cu_e67ab2db4cuda3std6ranges3__45__cpo4cendE,@object
	.size		_ZN34_INTERNAL_c8d66289_4_k_cu_e67ab2db4cuda3std6ranges3__45__cpo4cendE,(_ZN34_INTERNAL_c8d66289_4_k_cu_e67ab2db4cuda3std3__420unreachable_sentinelE - _ZN34_INTERNAL_c8d66289_4_k_cu_e67ab2db4cuda3std6ranges3__45__cpo4cendE)
_ZN34_INTERNAL_c8d66289_4_k_cu_e67ab2db4cuda3std6ranges3__45__cpo4cendE:
	.zero		1
	.type		_ZN34_INTERNAL_c8d66289_4_k_cu_e67ab2db4cuda3std3__420unreachable_sentinelE,@object
	.size		_ZN34_INTERNAL_c8d66289_4_k_cu_e67ab2db4cuda3std3__420unreachable_sentinelE,(_ZN34_INTERNAL_c8d66289_4_k_cu_e67ab2db4cuda3std6ranges3__45__cpo5ssizeE - _ZN34_INTERNAL_c8d66289_4_k_cu_e67ab2db4cuda3std3__420unreachable_sentinelE)
_ZN34_INTERNAL_c8d66289_4_k_cu_e67ab2db4cuda3std3__420unreachable_sentinelE:
	.zero		1
	.type		_ZN34_INTERNAL_c8d66289_4_k_cu_e67ab2db4cuda3std6ranges3__45__cpo5ssizeE,@object
	.size		_ZN34_INTERNAL_c8d66289_4_k_cu_e67ab2db4cuda3std6ranges3__45__cpo5ssizeE,(_ZN34_INTERNAL_c8d66289_4_k_cu_e67ab2db6thrust24THRUST_300001_SM_1000_NS12placeholders2_8E - _ZN34_INTERNAL_c8d66289_4_k_cu_e67ab2db4cuda3std6ranges3__45__cpo5ssizeE)
_ZN34_INTERNAL_c8d66289_4_k_cu_e67ab2db4cuda3std6ranges3__45__cpo5ssizeE:
	.zero		1
	.type		_ZN34_INTERNAL_c8d66289_4_k_cu_e67ab2db6thrust24THRUST_300001_SM_1000_NS12placeholders2_8E,@object
	.size		_ZN34_INTERNAL_c8d66289_4_k_cu_e67ab2db6thrust24THRUST_300001_SM_1000_NS12placeholders2_8E,(_ZN34_INTERNAL_c8d66289_4_k_cu_e67ab2db4cuda3std3__45__cpo5crendE - _ZN34_INTERNAL_c8d66289_4_k_cu_e67ab2db6thrust24THRUST_300001_SM_1000_NS12placeholders2_8E)
_ZN34_INTERNAL_c8d66289_4_k_cu_e67ab2db6thrust24THRUST_300001_SM_1000_NS12placeholders2_8E:
	.zero		1
	.type		_ZN34_INTERNAL_c8d66289_4_k_cu_e67ab2db4cuda3std3__45__cpo5crendE,@object
	.size		_ZN34_INTERNAL_c8d66289_4_k_cu_e67ab2db4cuda3std3__45__cpo5crendE,(_ZN34_INTERNAL_c8d66289_4_k_cu_e67ab2db4cuda3std6ranges3__45__cpo4prevE - _ZN34_INTERNAL_c8d66289_4_k_cu_e67ab2db4cuda3std3__45__cpo5crendE)
_ZN34_INTERNAL_c8d66289_4_k_cu_e67ab2db4cuda3std3__45__cpo5crendE:
	.zero		1
	.type		_ZN34_INTERNAL_c8d66289_4_k_cu_e67ab2db4cuda3std6ranges3__45__cpo4prevE,@object
	.size		_ZN34_INTERNAL_c8d66289_4_k_cu_e67ab2db4cuda3std6ranges3__45__cpo4prevE,(_ZN34_INTERNAL_c8d66289_4_k_cu_e67ab2db4cuda3std6ranges3__45__cpo9iter_moveE - _ZN34_INTERNAL_c8d66289_4_k_cu_e67ab2db4cuda3std6ranges3__45__cpo4prevE)
_ZN34_INTERNAL_c8d66289_4_k_cu_e67ab2db4cuda3std6ranges3__45__cpo4prevE:
	.zero		1
	.type		_ZN34_INTERNAL_c8d66289_4_k_cu_e67ab2db4cuda3std6ranges3__45__cpo9iter_moveE,@object
	.size		_ZN34_INTERNAL_c8d66289_4_k_cu_e67ab2db4cuda3std6ranges3__45__cpo9iter_moveE,(_ZN34_INTERNAL_c8d66289_4_k_cu_e67ab2db6thrust24THRUST_300001_SM_1000_NS6system6detail10sequential3seqE - _ZN34_INTERNAL_c8d66289_4_k_cu_e67ab2db4cuda3std6ranges3__45__cpo9iter_moveE)
_ZN34_INTERNAL_c8d66289_4_k_cu_e67ab2db4cuda3std6ranges3__45__cpo9iter_moveE:
	.zero		1
	.type		_ZN34_INTERNAL_c8d66289_4_k_cu_e67ab2db6thrust24THRUST_300001_SM_1000_NS6system6detail10sequential3seqE,@object
	.size		_ZN34_INTERNAL_c8d66289_4_k_cu_e67ab2db6thrust24THRUST_300001_SM_1000_NS6system6detail10sequential3seqE,(.L_31 - _ZN34_INTERNAL_c8d66289_4_k_cu_e67ab2db6thrust24THRUST_300001_SM_1000_NS6system6detail10sequential3seqE)
_ZN34_INTERNAL_c8d66289_4_k_cu_e67ab2db6thrust24THRUST_300001_SM_1000_NS6system6detail10sequential3seqE:
	.zero		1
.L_31:


//--------------------- .nv.constant0._ZN10allreduces8internal8mpi_cuda13reduce_kernelEP6float4PKS2_m --------------------------
	.section	.nv.constant0._ZN10allreduces8internal8mpi_cuda13reduce_kernelEP6float4PKS2_m,"a",@progbits
	.sectionflags	@""
	.align	4
.nv.constant0._ZN10allreduces8internal8mpi_cuda13reduce_kernelEP6float4PKS2_m:
	.zero		920


//--------------------- .nv.constant0._ZN10allreduces8internal8mpi_cuda13reduce_kernelEP6float2PKS2_m --------------------------
	.section	.nv.constant0._ZN10allreduces8internal8mpi_cuda13reduce_kernelEP6float2PKS2_m,"a",@progbits
	.sectionflags	@""
	.align	4
.nv.constant0._ZN10allreduces8internal8mpi_cuda13reduce_kernelEP6float2PKS2_m:
	.zero		920


//--------------------- .nv.constant0._ZN10allreduces8internal8mpi_cuda13reduce_kernelEPfPKfm --------------------------
	.section	.nv.constant0._ZN10allreduces8internal8mpi_cuda13reduce_kernelEPfPKfm,"a",@progbits
	.sectionflags	@""
	.align	4
.nv.constant0._ZN10allreduces8internal8mpi_cuda13reduce_kernelEPfPKfm:
	.zero		920


//--------------------- .nv.constant0._ZN3cub18CUB_300001_SM_10006detail11EmptyKernelIvEEvv --------------------------
	.section	.nv.constant0._ZN3cub18CUB_300001_SM_10006detail11EmptyKernelIvEEvv,"a",@progbits
	.sectionflags	@""
	.align	4
.nv.constant0._ZN3cub18CUB_300001_SM_10006detail11EmptyKernelIvEEvv:
	.zero		896


//--------------------- SYMBOLS --------------------------

	.type		.nv.reservedSmem.offset0,@object
	.size		.nv.reservedSmem.offset0,0x4
